//
// Generated by NVIDIA NVVM Compiler
//
// Compiler Build ID: CL-36424714
// Cuda compilation tools, release 13.0, V13.0.88
// Based on NVVM 20.0.0
//

.version 9.0
.target sm_100
.address_size 64

	// .globl	compute

.visible .entry compute(
	.param .u64 .ptr .align 1 compute_param_0
)
{
	.reg .pred 	%p<9>;
	.reg .b32 	%r<16>;
	.reg .b32 	%f<26>;
	.reg .b64 	%rd<3>;

	ld.param.u64 	%rd1, [compute_param_0];
	mov.b32 	%r13, 0;
	mov.f32 	%f25, 0f00000000;
$L__BB0_1:
	.pragma "nounroll";
	setp.eq.s32 	%p1, %r13, 0;
	setp.eq.s32 	%p2, %r13, 20;
	and.b32  	%r10, %r13, 1;
	setp.eq.b32 	%p3, %r10, 1;
	selp.f32 	%f7, 0f40800000, 0f40000000, %p3;
	selp.f32 	%f8, 0f3F800000, %f7, %p2;
	selp.f32 	%f2, 0f3F800000, %f8, %p1;
	cvt.rn.f32.u32 	%f9, %r13;
	add.f32 	%f10, %f9, %f9;
	div.rn.f32 	%f11, %f10, 0f41A00000;
	add.f32 	%f3, %f11, 0fBF800000;
	mov.b32 	%r15, 20;
	mov.b32 	%r14, -21;
$L__BB0_2:
	.pragma "nounroll";
	add.s32 	%r11, %r14, 21;
	setp.eq.s32 	%p4, %r14, -21;
	add.s32 	%r14, %r14, 1;
	setp.eq.s32 	%p5, %r14, 0;
	and.b32  	%r12, %r11, 1;
	setp.eq.b32 	%p6, %r12, 1;
	selp.f32 	%f12, 0f40800000, 0f40000000, %p6;
	selp.f32 	%f13, 0f3F800000, %f12, %p5;
	selp.f32 	%f14, 0f3F800000, %f13, %p4;
	cvt.rn.f32.u32 	%f15, %r11;
	div.rn.f32 	%f16, %f15, 0f41A00000;
	add.f32 	%f17, %f16, 0f3F800000;
	mul.f32 	%f18, %f2, %f14;
	mul.f32 	%f19, %f17, %f17;
	mul.f32 	%f20, %f3, %f17;
	mul.f32 	%f21, %f3, %f20;
	fma.rn.f32 	%f22, %f3, %f19, %f21;
	fma.rn.f32 	%f25, %f18, %f22, %f25;
	add.s32 	%r15, %r15, -1;
	setp.ne.s32 	%p7, %r15, -1;
	@%p7 bra 	$L__BB0_2;
	add.s32 	%r13, %r13, 1;
	setp.ne.s32 	%p8, %r13, 21;
	@%p8 bra 	$L__BB0_1;
	cvta.to.global.u64 	%rd2, %rd1;
	mul.f32 	%f23, %f25, 0f3A11A2B4;
	st.global.f32 	[%rd2], %f23;
	ret;

}


// ===== COMPILED SASS (sm_100) =====

	.target	sm_100

	.elftype	@"ET_EXEC"


//--------------------- .note.nv.tkinfo           --------------------------
	.section	.note.nv.tkinfo,"",@"SHT_NOTE"
	.sectionflags	@"SHF_NOTE_NV_TKINFO"
	.tkinfo
        /*0018*/ 	.word	0x00000002
        /*0030*/ 	.string	""
        /*0030*/ 	.string	"ptxas"
        /*0030*/ 	.string	"Cuda compilation tools, release 13.0, V13.0.88"
        /*0030*/ 	.string	"Build cuda_13.0.r13.0/compiler.36424714_0"
        /*0030*/ 	.string	"-arch sm_100 -m 64 "



//--------------------- .note.nv.cuinfo           --------------------------
	.section	.note.nv.cuinfo,"",@"SHT_NOTE"
	.sectionflags	@"SHF_NOTE_NV_CUINFO"
        /*0018*/ 	.short	0x0002
        /*001a*/ 	.short	0x0064
        /*001c*/ 	.short	0x0082
	.zero		2


//--------------------- .nv.info                  --------------------------
	.section	.nv.info,"",@"SHT_CUDA_INFO"
	.align	4


	//----- nvinfo : EIATTR_REGCOUNT
	.align		4
        /*0000*/ 	.byte	0x04, 0x2f
        /*0002*/ 	.short	(.L_1 - .L_0)
	.align		4
.L_0:
        /*0004*/ 	.word	index@(compute)
        /*0008*/ 	.word	0x00000015


	//----- nvinfo : EIATTR_FRAME_SIZE
	.align		4
.L_1:
        /*000c*/ 	.byte	0x04, 0x11
        /*000e*/ 	.short	(.L_3 - .L_2)
	.align		4
.L_2:
        /*0010*/ 	.word	index@($__internal_0_$__cuda_sm3x_div_rn_noftz_f32_slowpath)
        /*0014*/ 	.word	0x00000000


	//----- nvinfo : EIATTR_FRAME_SIZE
	.align		4
.L_3:
        /*0018*/ 	.byte	0x04, 0x11
        /*001a*/ 	.short	(.L_5 - .L_4)
	.align		4
.L_4:
        /*001c*/ 	.word	index@(compute)
        /*0020*/ 	.word	0x00000000


	//----- nvinfo : EIATTR_MIN_STACK_SIZE
	.align		4
.L_5:
        /*0024*/ 	.byte	0x04, 0x12
        /*0026*/ 	.short	(.L_7 - .L_6)
	.align		4
.L_6:
        /*0028*/ 	.word	index@(compute)
        /*002c*/ 	.word	0x00000000
.L_7:


//--------------------- .nv.compat                --------------------------
	.section	.nv.compat,"",@"SHT_CUDA_COMPAT_INFO"
	.align	4
        /*0000*/ 	.byte	0x02, 0x09, 0x00, 0x00, 0x02, 0x02, 0x01, 0x00, 0x02, 0x05, 0x05, 0x00, 0x03, 0x07, 0x01, 0x01
        /*0010*/ 	.byte	0x02, 0x03, 0x00, 0x00, 0x02, 0x06, 0x01, 0x00, 0x04, 0x0b, 0x08, 0x00, 0x01, 0x00, 0x00, 0x00
        /*0020*/ 	.byte	0x00, 0x00, 0x00, 0x00


//--------------------- .nv.info.compute          --------------------------
	.section	.nv.info.compute,"",@"SHT_CUDA_INFO"
	.sectionflags	@""
	.align	4


	//----- nvinfo : EIATTR_CUDA_API_VERSION
	.align		4
        /*0000*/ 	.byte	0x04, 0x37
        /*0002*/ 	.short	(.L_9 - .L_8)
.L_8:
        /*0004*/ 	.word	0x00000082


	//----- nvinfo : EIATTR_KPARAM_INFO
	.align		4
.L_9:
        /*0008*/ 	.byte	0x04, 0x17
        /*000a*/ 	.short	(.L_11 - .L_10)
.L_10:
        /*000c*/ 	.word	0x00000000
        /*0010*/ 	.short	0x0000
        /*0012*/ 	.short	0x0000
        /*0014*/ 	.byte	0x00, 0xf5, 0x21, 0x00


	//----- nvinfo : EIATTR_SPARSE_MMA_MASK
	.align		4
.L_11:
        /*0018*/ 	.byte	0x03, 0x50
        /*001a*/ 	.short	0x0000


	//----- nvinfo : EIATTR_MAXREG_COUNT
	.align		4
        /*001c*/ 	.byte	0x03, 0x1b
        /*001e*/ 	.short	0x00ff


	//----- nvinfo : EIATTR_MERCURY_ISA_VERSION
	.align		4
        /*0020*/ 	.byte	0x03, 0x5f
        /*0022*/ 	.short	0x0101


	//----- nvinfo : EIATTR_VRC_CTA_INIT_COUNT
	.align		4
        /*0024*/ 	.byte	0x02, 0x4a
	.zero		1
	.zero		1


	//----- nvinfo : EIATTR_EXIT_INSTR_OFFSETS
	.align		4
        /*0028*/ 	.byte	0x04, 0x1c
        /*002a*/ 	.short	(.L_13 - .L_12)


	//   ....[0]....
.L_12:
        /*002c*/ 	.word	0x00000430


	//----- nvinfo : EIATTR_CRS_STACK_SIZE
	.align		4
.L_13:
        /*0030*/ 	.byte	0x04, 0x1e
        /*0032*/ 	.short	(.L_15 - .L_14)
.L_14:
        /*0034*/ 	.word	0x00000000


	//----- nvinfo : EIATTR_CBANK_PARAM_SIZE
	.align		4
.L_15:
        /*0038*/ 	.byte	0x03, 0x19
        /*003a*/ 	.short	0x0008


	//----- nvinfo : EIATTR_PARAM_CBANK
	.align		4
        /*003c*/ 	.byte	0x04, 0x0a
        /*003e*/ 	.short	(.L_17 - .L_16)
	.align		4
.L_16:
        /*0040*/ 	.word	index@(.nv.constant0.compute)
        /*0044*/ 	.short	0x0380
        /*0046*/ 	.short	0x0008


	//----- nvinfo : EIATTR_SW_WAR
	.align		4
.L_17:
        /*0048*/ 	.byte	0x04, 0x36
        /*004a*/ 	.short	(.L_19 - .L_18)
.L_18:
        /*004c*/ 	.word	0x00000008
.L_19:


//--------------------- .nv.callgraph             --------------------------
	.section	.nv.callgraph,"",@"SHT_CUDA_CALLGRAPH"
	.align	4
	.sectionentsize	8
	.align		4
        /*0000*/ 	.word	0x00000000
	.align		4
        /*0004*/ 	.word	0xffffffff
	.align		4
        /*0008*/ 	.word	0x00000000
	.align		4
        /*000c*/ 	.word	0xfffffffe
	.align		4
        /*0010*/ 	.word	0x00000000
	.align		4
        /*0014*/ 	.word	0xfffffffd
	.align		4
        /*0018*/ 	.word	0x00000000
	.align		4
        /*001c*/ 	.word	0xfffffffc


//--------------------- .text.compute             --------------------------
	.section	.text.compute,"ax",@progbits
	.align	128
        .global         compute
        .type           compute,@function
        .size           compute,(.L_x_13 - compute)
        .other          compute,@"STO_CUDA_ENTRY STV_DEFAULT"
compute:
.text.compute:
[----:B------:R-:W-:Y:S01]  /*0000*/  LDC R1, c[0x0][0x37c] ;  /* 0x0000df00ff017b82 */ /* 0x000fe20000000800 */
[----:B------:R-:W-:Y:S01]  /*0010*/  IMAD.MOV.U32 R12, RZ, RZ, RZ ;  /* 0x000000ffff0c7224 */ /* 0x000fe200078e00ff */
[----:B------:R-:W0:Y:S01]  /*0020*/  LDCU.64 UR6, c[0x0][0x358] ;  /* 0x00006b00ff0677ac */ /* 0x000e220008000a00 */
[----:B------:R-:W-:-:S07]  /*0030*/  IMAD.MOV.U32 R2, RZ, RZ, RZ ;  /* 0x000000ffff027224 */ /* 0x000fce00078e00ff */
.L_x_3:
[----:B------:R-:W-:Y:S01]  /*0040*/  I2FP.F32.U32 R3, R12 ;  /* 0x0000000c00037245 */ /* 0x000fe20000201000 */
[----:B------:R-:W-:Y:S01]  /*0050*/  IMAD.MOV.U32 R5, RZ, RZ, 0x3d4ccccd ;  /* 0x3d4ccccdff057424 */ /* 0x000fe200078e00ff */
[C---:B------:R-:W-:Y:S01]  /*0060*/  LOP3.LUT R6, R12.reuse, 0x1, RZ, 0xc0, !PT ;  /* 0x000000010c067812 */ /* 0x040fe200078ec0ff */
[----:B------:R-:W-:Y:S01]  /*0070*/  IMAD.MOV.U32 R4, RZ, RZ, 0x41a00000 ;  /* 0x41a00000ff047424 */ /* 0x000fe200078e00ff */
[----:B------:R-:W-:Y:S01]  /*0080*/  ISETP.NE.AND P3, PT, R12, 0x14, PT ;  /* 0x000000140c00780c */ /* 0x000fe20003f65270 */
[----:B------:R-:W-:Y:S01]  /*0090*/  FADD R3, R3, R3 ;  /* 0x0000000303037221 */ /* 0x000fe20000000000 */
[----:B------:R-:W-:Y:S01]  /*00a0*/  ISETP.NE.U32.AND P1, PT, R6, 0x1, PT ;  /* 0x000000010600780c */ /* 0x000fe20003f25070 */
[----:B------:R-:W-:Y:S01]  /*00b0*/  FFMA R0, R5, -R4, 1 ;  /* 0x3f80000005007423 */ /* 0x000fe20000000804 */
[C---:B------:R-:W-:Y:S01]  /*00c0*/  ISETP.NE.AND P2, PT, R12.reuse, RZ, PT ;  /* 0x000000ff0c00720c */ /* 0x040fe20003f45270 */
[----:B------:R-:W1:Y:S01]  /*00d0*/  FCHK P0, R3, 20 ;  /* 0x41a0000003007902 */ /* 0x000e620000000000 */
[----:B------:R-:W-:-:S02]  /*00e0*/  VIADD R12, R12, 0x1 ;  /* 0x000000010c0c7836 */ /* 0x000fc40000000000 */
[----:B------:R-:W-:Y:S01]  /*00f0*/  FFMA R6, R0, R5, 0.050000000745058059692 ;  /* 0x3d4ccccd00067423 */ /* 0x000fe20000000005 */
[----:B------:R-:W-:-:S03]  /*0100*/  IMAD.MOV.U32 R0, RZ, RZ, 0x40800000 ;  /* 0x40800000ff007424 */ /* 0x000fc600078e00ff */
[----:B------:R-:W-:Y:S02]  /*0110*/  FFMA R5, R3, R6, RZ ;  /* 0x0000000603057223 */ /* 0x000fe400000000ff */
[----:B------:R-:W-:Y:S02]  /*0120*/  FSEL R0, R0, 2, !P1 ;  /* 0x4000000000007808 */ /* 0x000fe40004800000 */
[----:B------:R-:W-:Y:S01]  /*0130*/  FFMA R7, R5, -20, R3 ;  /* 0xc1a0000005077823 */ /* 0x000fe20000000003 */
[----:B------:R-:W-:Y:S02]  /*0140*/  ISETP.NE.AND P1, PT, R12, 0x15, PT ;  /* 0x000000150c00780c */ /* 0x000fe40003f25270 */
[----:B------:R-:W-:Y:S01]  /*0150*/  FSEL R0, R0, 1, P3 ;  /* 0x3f80000000007808 */ /* 0x000fe20001800000 */
[----:B------:R-:W-:-:S03]  /*0160*/  FFMA R6, R6, R7, R5 ;  /* 0x0000000706067223 */ /* 0x000fc60000000005 */
[----:B------:R-:W-:Y:S01]  /*0170*/  FSEL R5, R0, 1, P2 ;  /* 0x3f80000000057808 */ /* 0x000fe20001000000 */
[----:B-1----:R-:W-:Y:S06]  /*0180*/  @!P0 BRA `(.L_x_0) ;  /* 0x00000000000c8947 */ /* 0x002fec0003800000 */
[----:B------:R-:W-:-:S07]  /*0190*/  MOV R10, 0x1b0 ;  /* 0x000001b0000a7802 */ /* 0x000fce0000000f00 */
[----:B0-----:R-:W-:Y:S05]  /*01a0*/  CALL.REL.NOINC `($__internal_0_$__cuda_sm3x_div_rn_noftz_f32_slowpath) ;  /* 0x0000000000a47944 */ /* 0x001fea0003c00000 */
[----:B------:R-:W-:-:S07]  /*01b0*/  IMAD.MOV.U32 R6, RZ, RZ, R0 ;  /* 0x000000ffff067224 */ /* 0x000fce00078e0000 */
.L_x_0:
[----:B------:R-:W-:Y:S01]  /*01c0*/  FADD R6, R6, -1 ;  /* 0xbf80000006067421 */ /* 0x000fe20000000000 */
[----:B------:R-:W-:Y:S01]  /*01d0*/  IMAD.MOV.U32 R13, RZ, RZ, -0x15 ;  /* 0xffffffebff0d7424 */ /* 0x000fe200078e00ff */
[----:B------:R-:W-:-:S06]  /*01e0*/  UMOV UR4, 0x14 ;  /* 0x0000001400047882 */ /* 0x000fcc0000000000 */
.L_x_2:
[C---:B------:R-:W-:Y:S01]  /*01f0*/  VIADD R0, R13.reuse, 0x15 ;  /* 0x000000150d007836 */ /* 0x040fe20000000000 */
[C---:B------:R-:W-:Y:S01]  /*0200*/  ISETP.NE.AND P2, PT, R13.reuse, -0x15, PT ;  /* 0xffffffeb0d00780c */ /* 0x040fe20003f45270 */
[----:B------:R-:W-:Y:S02]  /*0210*/  IMAD.MOV.U32 R3, RZ, RZ, 0x3d4ccccd ;  /* 0x3d4ccccdff037424 */ /* 0x000fe400078e00ff */
[----:B------:R-:W-:Y:S01]  /*0220*/  VIADD R13, R13, 0x1 ;  /* 0x000000010d0d7836 */ /* 0x000fe20000000000 */
[----:B------:R-:W-:Y:S01]  /*0230*/  I2FP.F32.U32 R10, R0 ;  /* 0x00000000000a7245 */ /* 0x000fe20000201000 */
[----:B------:R-:W-:Y:S01]  /*0240*/  FFMA R8, R3, -R4, 1 ;  /* 0x3f80000003087423 */ /* 0x000fe20000000804 */
[----:B------:R-:W-:Y:S02]  /*0250*/  LOP3.LUT R7, R0, 0x1, RZ, 0xc0, !PT ;  /* 0x0000000100077812 */ /* 0x000fe400078ec0ff */
[----:B------:R-:W1:Y:S01]  /*0260*/  FCHK P0, R10, 20 ;  /* 0x41a000000a007902 */ /* 0x000e620000000000 */
[----:B------:R-:W-:Y:S01]  /*0270*/  FFMA R0, R8, R3, 0.050000000745058059692 ;  /* 0x3d4ccccd08007423 */ /* 0x000fe20000000003 */
[----:B------:R-:W-:Y:S01]  /*0280*/  IMAD.MOV.U32 R3, RZ, RZ, 0x40800000 ;  /* 0x40800000ff037424 */ /* 0x000fe200078e00ff */
[----:B------:R-:W-:-:S02]  /*0290*/  ISETP.NE.U32.AND P4, PT, R7, 0x1, PT ;  /* 0x000000010700780c */ /* 0x000fc40003f85070 */
[----:B------:R-:W-:Y:S01]  /*02a0*/  FFMA R7, R0, R10, RZ ;  /* 0x0000000a00077223 */ /* 0x000fe200000000ff */
[----:B------:R-:W-:Y:S02]  /*02b0*/  ISETP.NE.AND P3, PT, R13, RZ, PT ;  /* 0x000000ff0d00720c */ /* 0x000fe40003f65270 */
[----:B------:R-:W-:Y:S01]  /*02c0*/  FSEL R3, R3, 2, !P4 ;  /* 0x4000000003037808 */ /* 0x000fe20006000000 */
[----:B------:R-:W-:-:S03]  /*02d0*/  FFMA R8, R7, -20, R10 ;  /* 0xc1a0000007087823 */ /* 0x000fc6000000000a */
[----:B------:R-:W-:Y:S01]  /*02e0*/  FSEL R3, R3, 1, P3 ;  /* 0x3f80000003037808 */ /* 0x000fe20001800000 */
[----:B------:R-:W-:-:S03]  /*02f0*/  FFMA R0, R0, R8, R7 ;  /* 0x0000000800007223 */ /* 0x000fc60000000007 */
[----:B------:R-:W-:Y:S01]  /*0300*/  FSEL R8, R3, 1, P2 ;  /* 0x3f80000003087808 */ /* 0x000fe20001000000 */
[----:B-1----:R-:W-:Y:S06]  /*0310*/  @!P0 BRA `(.L_x_1) ;  /* 0x00000000000c8947 */ /* 0x002fec0003800000 */
[----:B------:R-:W-:Y:S01]  /*0320*/  IMAD.MOV.U32 R3, RZ, RZ, R10 ;  /* 0x000000ffff037224 */ /* 0x000fe200078e000a */
[----:B------:R-:W-:-:S07]  /*0330*/  MOV R10, 0x350 ;  /* 0x00000350000a7802 */ /* 0x000fce0000000f00 */
[----:B0-----:R-:W-:Y:S05]  /*0340*/  CALL.REL.NOINC `($__internal_0_$__cuda_sm3x_div_rn_noftz_f32_slowpath) ;  /* 0x00000000003c7944 */ /* 0x001fea0003c00000 */
.L_x_1:
[----:B------:R-:W-:Y:S01]  /*0350*/  FADD R3, R0, 1 ;  /* 0x3f80000000037421 */ /* 0x000fe20000000000 */
[----:B------:R-:W-:-:S03]  /*0360*/  UIADD3 UR4, UPT, UPT, UR4, -0x1, URZ ;  /* 0xffffffff04047890 */ /* 0x000fc6000fffe0ff */
[CC--:B------:R-:W-:Y:S01]  /*0370*/  FMUL R9, R6.reuse, R3.reuse ;  /* 0x0000000306097220 */ /* 0x0c0fe20000400000 */
[----:B------:R-:W-:Y:S01]  /*0380*/  UISETP.NE.AND UP0, UPT, UR4, -0x1, UPT ;  /* 0xffffffff0400788c */ /* 0x000fe2000bf05270 */
[----:B------:R-:W-:Y:S01]  /*0390*/  FMUL R7, R3, R3 ;  /* 0x0000000303077220 */ /* 0x000fe20000400000 */
[----:B------:R-:W-:Y:S01]  /*03a0*/  FMUL R3, R5, R8 ;  /* 0x0000000805037220 */ /* 0x000fe20000400000 */
[----:B------:R-:W-:-:S04]  /*03b0*/  FMUL R9, R6, R9 ;  /* 0x0000000906097220 */ /* 0x000fc80000400000 */
[----:B------:R-:W-:-:S04]  /*03c0*/  FFMA R7, R6, R7, R9 ;  /* 0x0000000706077223 */ /* 0x000fc80000000009 */
[----:B------:R-:W-:Y:S01]  /*03d0*/  FFMA R2, R3, R7, R2 ;  /* 0x0000000703027223 */ /* 0x000fe20000000002 */
[----:B------:R-:W-:Y:S06]  /*03e0*/  BRA.U UP0, `(.L_x_2) ;  /* 0xfffffffd00807547 */ /* 0x000fec000b83ffff */
[----:B------:R-:W-:Y:S05]  /*03f0*/  @P1 BRA `(.L_x_3) ;  /* 0xfffffffc00101947 */ /* 0x000fea000383ffff */
[----:B------:R-:W0:Y:S01]  /*0400*/  LDC.64 R4, c[0x0][0x380] ;  /* 0x0000e000ff047b82 */ /* 0x000e220000000a00 */
[----:B------:R-:W-:-:S05]  /*0410*/  FMUL R3, R2, 0.00055555556900799274445 ;  /* 0x3a11a2b402037820 */ /* 0x000fca0000400000 */
[----:B0-----:R-:W-:Y:S01]  /*0420*/  STG.E desc[UR6][R4.64], R3 ;  /* 0x0000000304007986 */ /* 0x001fe2000c101906 */
[----:B------:R-:W-:Y:S05]  /*0430*/  EXIT ;  /* 0x000000000000794d */ /* 0x000fea0003800000 */
        .weak           $__internal_0_$__cuda_sm3x_div_rn_noftz_f32_slowpath
        .type           $__internal_0_$__cuda_sm3x_div_rn_noftz_f32_slowpath,@function
        .size           $__internal_0_$__cuda_sm3x_div_rn_noftz_f32_slowpath,(.L_x_13 - $__internal_0_$__cuda_sm3x_div_rn_noftz_f32_slowpath)
$__internal_0_$__cuda_sm3x_div_rn_noftz_f32_slowpath:
[----:B------:R-:W-:Y:S01]  /*0440*/  SHF.R.U32.HI R9, RZ, 0x17, R4 ;  /* 0x00000017ff097819 */ /* 0x000fe20000011604 */
[----:B------:R-:W-:Y:S01]  /*0450*/  IMAD.MOV.U32 R14, RZ, RZ, 0x41a00000 ;  /* 0x41a00000ff0e7424 */ /* 0x000fe200078e00ff */
[----:B------:R-:W-:Y:S02]  /*0460*/  SHF.R.U32.HI R0, RZ, 0x17, R3 ;  /* 0x00000017ff007819 */ /* 0x000fe40000011603 */
[----:B------:R-:W-:Y:S02]  /*0470*/  LOP3.LUT R9, R9, 0xff, RZ, 0xc0, !PT ;  /* 0x000000ff09097812 */ /* 0x000fe400078ec0ff */
[----:B------:R-:W-:-:S03]  /*0480*/  LOP3.LUT R16, R0, 0xff, RZ, 0xc0, !PT ;  /* 0x000000ff00107812 */ /* 0x000fc600078ec0ff */
[----:B------:R-:W-:Y:S02]  /*0490*/  VIADD R11, R9, 0xffffffff ;  /* 0xffffffff090b7836 */ /* 0x000fe40000000000 */
[----:B------:R-:W-:-:S03]  /*04a0*/  VIADD R15, R16, 0xffffffff ;  /* 0xffffffff100f7836 */ /* 0x000fc60000000000 */
[----:B------:R-:W-:-:S04]  /*04b0*/  ISETP.GT.U32.AND P0, PT, R11, 0xfd, PT ;  /* 0x000000fd0b00780c */ /* 0x000fc80003f04070 */
[----:B------:R-:W-:-:S13]  /*04c0*/  ISETP.GT.U32.OR P0, PT, R15, 0xfd, P0 ;  /* 0x000000fd0f00780c */ /* 0x000fda0000704470 */
[----:B------:R-:W-:Y:S01]  /*04d0*/  @!P0 IMAD.MOV.U32 R7, RZ, RZ, RZ ;  /* 0x000000ffff078224 */ /* 0x000fe200078e00ff */
[----:B------:R-:W-:Y:S06]  /*04e0*/  @!P0 BRA `(.L_x_4) ;  /* 0x0000000000608947 */ /* 0x000fec0003800000 */
[----:B------:R-:W-:Y:S01]  /*04f0*/  IMAD.MOV.U32 R0, RZ, RZ, 0x41a00000 ;  /* 0x41a00000ff007424 */ /* 0x000fe200078e00ff */
[----:B------:R-:W-:-:S04]  /*0500*/  FSETP.GTU.FTZ.AND P0, PT, |R3|, +INF , PT ;  /* 0x7f8000000300780b */ /* 0x000fc80003f1c200 */
[----:B------:R-:W-:-:S04]  /*0510*/  FSETP.GTU.FTZ.AND P2, PT, |R0|, +INF , PT ;  /* 0x7f8000000000780b */ /* 0x000fc80003f5c200 */
[----:B------:R-:W-:-:S13]  /*0520*/  PLOP3.LUT P0, PT, P0, P2, PT, 0xf8, 0x8f ;  /* 0x00000000008f781c */ /* 0x000fda0000705f70 */
[----:B------:R-:W-:Y:S05]  /*0530*/  @P0 BRA `(.L_x_5) ;  /* 0x0000000400440947 */ /* 0x000fea0003800000 */
[----:B------:R-:W-:-:S13]  /*0540*/  LOP3.LUT P0, RZ, R14, 0x7fffffff, R3, 0xc8, !PT ;  /* 0x7fffffff0eff7812 */ /* 0x000fda000780c803 */
[----:B------:R-:W-:Y:S05]  /*0550*/  @!P0 BRA `(.L_x_6) ;  /* 0x0000000400348947 */ /* 0x000fea0003800000 */
[C---:B------:R-:W-:Y:S02]  /*0560*/  FSETP.NEU.FTZ.AND P3, PT, |R3|.reuse, +INF , PT ;  /* 0x7f8000000300780b */ /* 0x040fe40003f7d200 */
[----:B------:R-:W-:Y:S02]  /*0570*/  FSETP.NEU.FTZ.AND P2, PT, |R0|, +INF , PT ;  /* 0x7f8000000000780b */ /* 0x000fe40003f5d200 */
[----:B------:R-:W-:-:S11]  /*0580*/  FSETP.NEU.FTZ.AND P0, PT, |R3|, +INF , PT ;  /* 0x7f8000000300780b */ /* 0x000fd60003f1d200 */
[----:B------:R-:W-:Y:S05]  /*0590*/  @!P2 BRA !P3, `(.L_x_6) ;  /* 0x000000040024a947 */ /* 0x000fea0005800000 */
[----:B------:R-:W-:-:S04]  /*05a0*/  LOP3.LUT P3, RZ, R3, 0x7fffffff, RZ, 0xc0, !PT ;  /* 0x7fffffff03ff7812 */ /* 0x000fc8000786c0ff */
[----:B------:R-:W-:-:S13]  /*05b0*/  PLOP3.LUT P2, PT, P2, P3, PT, 0x2f, 0xf2 ;  /* 0x0000000000f2781c */ /* 0x000fda0001746577 */
[----:B------:R-:W-:Y:S05]  /*05c0*/  @P2 BRA `(.L_x_7) ;  /* 0x0000000400102947 */ /* 0x000fea0003800000 */
[----:B------:R-:W-:-:S04]  /*05d0*/  LOP3.LUT P2, RZ, R14, 0x7fffffff, RZ, 0xc0, !PT ;  /* 0x7fffffff0eff7812 */ /* 0x000fc8000784c0ff */
[----:B------:R-:W-:-:S13]  /*05e0*/  PLOP3.LUT P0, PT, P0, P2, PT, 0x2f, 0xf2 ;  /* 0x0000000000f2781c */ /* 0x000fda0000704577 */
[----:B------:R-:W-:Y:S05]  /*05f0*/  @P0 BRA `(.L_x_8) ;  /* 0x0000000000f80947 */ /* 0x000fea0003800000 */
[----:B------:R-:W-:Y:S02]  /*0600*/  ISETP.GE.AND P0, PT, R15, RZ, PT ;  /* 0x000000ff0f00720c */ /* 0x000fe40003f06270 */
[----:B------:R-:W-:-:S11]  /*0610*/  ISETP.GE.AND P2, PT, R11, RZ, PT ;  /* 0x000000ff0b00720c */ /* 0x000fd60003f46270 */
[----:B------:R-:W-:Y:S02]  /*0620*/  @P0 IMAD.MOV.U32 R7, RZ, RZ, RZ ;  /* 0x000000ffff070224 */ /* 0x000fe400078e00ff */
[----:B------:R-:W-:Y:S01]  /*0630*/  @!P0 FFMA R3, R3, 1.84467440737095516160e+19, RZ ;  /* 0x5f80000003038823 */ /* 0x000fe200000000ff */
[----:B------:R-:W-:Y:S02]  /*0640*/  @!P0 IMAD.MOV.U32 R7, RZ, RZ, -0x40 ;  /* 0xffffffc0ff078424 */ /* 0x000fe400078e00ff */
[----:B------:R-:W-:Y:S02]  /*0650*/  @!P2 FFMA R14, R0, 1.84467440737095516160e+19, RZ ;  /* 0x5f800000000ea823 */ /* 0x000fe400000000ff */
[----:B------:R-:W-:-:S07]  /*0660*/  @!P2 VIADD R7, R7, 0x40 ;  /* 0x000000400707a836 */ /* 0x000fce0000000000 */
.L_x_4:
[----:B------:R-:W-:-:S05]  /*0670*/  LEA R11, R9, 0xc0800000, 0x17 ;  /* 0xc0800000090b7811 */ /* 0x000fca00078eb8ff */
[----:B------:R-:W-:Y:S02]  /*0680*/  IMAD.IADD R11, R14, 0x1, -R11 ;  /* 0x000000010e0b7824 */ /* 0x000fe400078e0a0b */
[----:B------:R-:W-:Y:S02]  /*0690*/  VIADD R14, R16, 0xffffff81 ;  /* 0xffffff81100e7836 */ /* 0x000fe40000000000 */
[----:B------:R-:W0:Y:S01]  /*06a0*/  MUFU.RCP R15, R11 ;  /* 0x0000000b000f7308 */ /* 0x000e220000001000 */
[----:B------:R-:W-:Y:S01]  /*06b0*/  FADD.FTZ R17, -R11, -RZ ;  /* 0x800000ff0b117221 */ /* 0x000fe20000010100 */
[C---:B------:R-:W-:Y:S01]  /*06c0*/  IMAD R0, R14.reuse, -0x800000, R3 ;  /* 0xff8000000e007824 */ /* 0x040fe200078e0203 */
[----:B------:R-:W-:-:S05]  /*06d0*/  IADD3 R14, PT, PT, R14, 0x7f, -R9 ;  /* 0x0000007f0e0e7810 */ /* 0x000fca0007ffe809 */
[----:B------:R-:W-:Y:S02]  /*06e0*/  IMAD.IADD R14, R14, 0x1, R7 ;  /* 0x000000010e0e7824 */ /* 0x000fe400078e0207 */
[----:B0-----:R-:W-:-:S04]  /*06f0*/  FFMA R16, R15, R17, 1 ;  /* 0x3f8000000f107423 */ /* 0x001fc80000000011 */
[----:B------:R-:W-:-:S04]  /*0700*/  FFMA R18, R15, R16, R15 ;  /* 0x000000100f127223 */ /* 0x000fc8000000000f */
[----:B------:R-:W-:-:S04]  /*0710*/  FFMA R3, R0, R18, RZ ;  /* 0x0000001200037223 */ /* 0x000fc800000000ff */
[----:B------:R-:W-:-:S04]  /*0720*/  FFMA R16, R17, R3, R0 ;  /* 0x0000000311107223 */ /* 0x000fc80000000000 */
[----:B------:R-:W-:-:S04]  /*0730*/  FFMA R15, R18, R16, R3 ;  /* 0x00000010120f7223 */ /* 0x000fc80000000003 */
[----:B------:R-:W-:-:S04]  /*0740*/  FFMA R16, R17, R15, R0 ;  /* 0x0000000f11107223 */ /* 0x000fc80000000000 */
[----:B------:R-:W-:-:S05]  /*0750*/  FFMA R0, R18, R16, R15 ;  /* 0x0000001012007223 */ /* 0x000fca000000000f */
[----:B------:R-:W-:-:S04]  /*0760*/  SHF.R.U32.HI R3, RZ, 0x17, R0 ;  /* 0x00000017ff037819 */ /* 0x000fc80000011600 */
[----:B------:R-:W-:-:S05]  /*0770*/  LOP3.LUT R3, R3, 0xff, RZ, 0xc0, !PT ;  /* 0x000000ff03037812 */ /* 0x000fca00078ec0ff */
[----:B------:R-:W-:-:S04]  /*0780*/  IMAD.IADD R9, R3, 0x1, R14 ;  /* 0x0000000103097824 */ /* 0x000fc800078e020e */
[----:B------:R-:W-:-:S05]  /*0790*/  VIADD R3, R9, 0xffffffff ;  /* 0xffffffff09037836 */ /* 0x000fca0000000000 */
[----:B------:R-:W-:-:S13]  /*07a0*/  ISETP.GE.U32.AND P0, PT, R3, 0xfe, PT ;  /* 0x000000fe0300780c */ /* 0x000fda0003f06070 */
[----:B------:R-:W-:Y:S05]  /*07b0*/  @!P0 BRA `(.L_x_9) ;  /* 0x0000000000808947 */ /* 0x000fea0003800000 */
[----:B------:R-:W-:-:S13]  /*07c0*/  ISETP.GT.AND P0, PT, R9, 0xfe, PT ;  /* 0x000000fe0900780c */ /* 0x000fda0003f04270 */
[----:B------:R-:W-:Y:S05]  /*07d0*/  @P0 BRA `(.L_x_10) ;  /* 0x00000000006c0947 */ /* 0x000fea0003800000 */
[----:B------:R-:W-:-:S13]  /*07e0*/  ISETP.GE.AND P0, PT, R9, 0x1, PT ;  /* 0x000000010900780c */ /* 0x000fda0003f06270 */
[----:B------:R-:W-:Y:S05]  /*07f0*/  @P0 BRA `(.L_x_11) ;  /* 0x0000000000980947 */ /* 0x000fea0003800000 */
[----:B------:R-:W-:Y:S02]  /*0800*/  ISETP.GE.AND P0, PT, R9, -0x18, PT ;  /* 0xffffffe80900780c */ /* 0x000fe40003f06270 */
[----:B------:R-:W-:-:S11]  /*0810*/  LOP3.LUT R0, R0, 0x80000000, RZ, 0xc0, !PT ;  /* 0x8000000000007812 */ /* 0x000fd600078ec0ff */
[----:B------:R-:W-:Y:S05]  /*0820*/  @!P0 BRA `(.L_x_11) ;  /* 0x00000000008c8947 */ /* 0x000fea0003800000 */
[CCC-:B------:R-:W-:Y:S01]  /*0830*/  FFMA.RZ R3, R18.reuse, R16.reuse, R15.reuse ;  /* 0x0000001012037223 */ /* 0x1c0fe2000000c00f */
[CCC-:B------:R-:W-:Y:S01]  /*0840*/  FFMA.RM R14, R18.reuse, R16.reuse, R15.reuse ;  /* 0x00000010120e7223 */ /* 0x1c0fe2000000400f */
[C---:B------:R-:W-:Y:S02]  /*0850*/  ISETP.NE.AND P3, PT, R9.reuse, RZ, PT ;  /* 0x000000ff0900720c */ /* 0x040fe40003f65270 */
[----:B------:R-:W-:Y:S02]  /*0860*/  ISETP.NE.AND P2, PT, R9, RZ, PT ;  /* 0x000000ff0900720c */ /* 0x000fe40003f45270 */
[----:B------:R-:W-:Y:S01]  /*0870*/  LOP3.LUT R7, R3, 0x7fffff, RZ, 0xc0, !PT ;  /* 0x007fffff03077812 */ /* 0x000fe200078ec0ff */
[----:B------:R-:W-:Y:S01]  /*0880*/  FFMA.RP R3, R18, R16, R15 ;  /* 0x0000001012037223 */ /* 0x000fe2000000800f */
[----:B------:R-:W-:Y:S02]  /*0890*/  VIADD R16, R9, 0x20 ;  /* 0x0000002009107836 */ /* 0x000fe40000000000 */
[----:B------:R-:W-:Y:S01]  /*08a0*/  LOP3.LUT R7, R7, 0x800000, RZ, 0xfc, !PT ;  /* 0x0080000007077812 */ /* 0x000fe200078efcff */
[----:B------:R-:W-:Y:S01]  /*08b0*/  IMAD.MOV R9, RZ, RZ, -R9 ;  /* 0x000000ffff097224 */ /* 0x000fe200078e0a09 */
[----:B------:R-:W-:-:S02]  /*08c0*/  FSETP.NEU.FTZ.AND P0, PT, R3, R14, PT ;  /* 0x0000000e0300720b */ /* 0x000fc40003f1d000 */
[----:B------:R-:W-:Y:S02]  /*08d0*/  SHF.L.U32 R16, R7, R16, RZ ;  /* 0x0000001007107219 */ /* 0x000fe400000006ff */
[----:B------:R-:W-:Y:S02]  /*08e0*/  SEL R14, R9, RZ, P3 ;  /* 0x000000ff090e7207 */ /* 0x000fe40001800000 */
[----:B------:R-:W-:Y:S02]  /*08f0*/  ISETP.NE.AND P2, PT, R16, RZ, P2 ;  /* 0x000000ff1000720c */ /* 0x000fe40001745270 */
[----:B------:R-:W-:Y:S02]  /*0900*/  SHF.R.U32.HI R14, RZ, R14, R7 ;  /* 0x0000000eff0e7219 */ /* 0x000fe40000011607 */
[----:B------:R-:W-:Y:S02]  /*0910*/  PLOP3.LUT P0, PT, P0, P2, PT, 0xf8, 0x8f ;  /* 0x00000000008f781c */ /* 0x000fe40000705f70 */
[----:B------:R-:W-:-:S02]  /*0920*/  SHF.R.U32.HI R16, RZ, 0x1, R14 ;  /* 0x00000001ff107819 */ /* 0x000fc4000001160e */
[----:B------:R-:W-:-:S04]  /*0930*/  SEL R3, RZ, 0x1, !P0 ;  /* 0x00000001ff037807 */ /* 0x000fc80004000000 */
[----:B------:R-:W-:-:S04]  /*0940*/  LOP3.LUT R3, R3, 0x1, R16, 0xf8, !PT ;  /* 0x0000000103037812 */ /* 0x000fc800078ef810 */
[----:B------:R-:W-:-:S05]  /*0950*/  LOP3.LUT R3, R3, R14, RZ, 0xc0, !PT ;  /* 0x0000000e03037212 */ /* 0x000fca00078ec0ff */
[----:B------:R-:W-:-:S05]  /*0960*/  IMAD.IADD R3, R16, 0x1, R3 ;  /* 0x0000000110037824 */ /* 0x000fca00078e0203 */
[----:B------:R-:W-:Y:S01]  /*0970*/  LOP3.LUT R0, R3, R0, RZ, 0xfc, !PT ;  /* 0x0000000003007212 */ /* 0x000fe200078efcff */
[----:B------:R-:W-:Y:S06]  /*0980*/  BRA `(.L_x_11) ;  /* 0x0000000000347947 */ /* 0x000fec0003800000 */
.L_x_10:
[----:B------:R-:W-:-:S04]  /*0990*/  LOP3.LUT R0, R0, 0x80000000, RZ, 0xc0, !PT ;  /* 0x8000000000007812 */ /* 0x000fc800078ec0ff */
[----:B------:R-:W-:Y:S01]  /*09a0*/  LOP3.LUT R0, R0, 0x7f800000, RZ, 0xfc, !PT ;  /* 0x7f80000000007812 */ /* 0x000fe200078efcff */
[----:B------:R-:W-:Y:S06]  /*09b0*/  BRA `(.L_x_11) ;  /* 0x0000000000287947 */ /* 0x000fec0003800000 */
.L_x_9:
[----:B------:R-:W-:Y:S01]  /*09c0*/  IMAD R0, R14, 0x800000, R0 ;  /* 0x008000000e007824 */ /* 0x000fe200078e0200 */
[----:B------:R-:W-:Y:S06]  /*09d0*/  BRA `(.L_x_11) ;  /* 0x0000000000207947 */ /* 0x000fec0003800000 */
.L_x_8:
[----:B------:R-:W-:-:S04]  /*09e0*/  LOP3.LUT R0, R14, 0x80000000, R3, 0x48, !PT ;  /* 0x800000000e007812 */ /* 0x000fc800078e4803 */
[----:B------:R-:W-:Y:S01]  /*09f0*/  LOP3.LUT R0, R0, 0x7f800000, RZ, 0xfc, !PT ;  /* 0x7f80000000007812 */ /* 0x000fe200078efcff */
[----:B------:R-:W-:Y:S06]  /*0a00*/  BRA `(.L_x_11) ;  /* 0x0000000000147947 */ /* 0x000fec0003800000 */
.L_x_7:
[----:B------:R-:W-:Y:S01]  /*0a10*/  LOP3.LUT R0, R14, 0x80000000, R3, 0x48, !PT ;  /* 0x800000000e007812 */ /* 0x000fe200078e4803 */
[----:B------:R-:W-:Y:S06]  /*0a20*/  BRA `(.L_x_11) ;  /* 0x00000000000c7947 */ /* 0x000fec0003800000 */
.L_x_6:
[----:B------:R-:W0:Y:S01]  /*0a30*/  MUFU.RSQ R0, -QNAN ;  /* 0xffc0000000007908 */ /* 0x000e220000001400 */
[----:B------:R-:W-:Y:S05]  /*0a40*/  BRA `(.L_x_11) ;  /* 0x0000000000047947 */ /* 0x000fea0003800000 */
.L_x_5:
[----:B------:R-:W-:-:S07]  /*0a50*/  FADD.FTZ R0, R3, R0 ;  /* 0x0000000003007221 */ /* 0x000fce0000010000 */
.L_x_11:
[----:B------:R-:W-:-:S04]  /*0a60*/  IMAD.MOV.U32 R11, RZ, RZ, 0x0 ;  /* 0x00000000ff0b7424 */ /* 0x000fc800078e00ff */
[----:B0-----:R-:W-:Y:S05]  /*0a70*/  RET.REL.NODEC R10 `(compute) ;  /* 0xfffffff40a607950 */ /* 0x001fea0003c3ffff */
.L_x_12:
[----:B------:R-:W-:-:S00]  /*0a80*/  BRA `(.L_x_12) ;  /* 0xfffffffc00fc7947 */ /* 0x000fc0000383ffff */
[----:B------:R-:W-:-:S00]  /*0a90*/  NOP ;  /* 0x0000000000007918 */ /* 0x000fc00000000000 */
        /* <DEDUP_REMOVED lines=14> */
.L_x_13:


//--------------------- .nv.shared.reserved.0     --------------------------
	.section	.nv.shared.reserved.0,"aw",@nobits
	.weak		__nv_reservedSMEM_offset_0_alias
	.size		__nv_reservedSMEM_offset_0_alias, 0, 64
	.other		__nv_reservedSMEM_offset_0_alias,@"STO_CUDA_RESERVED_SHARED STV_DEFAULT"
__nv_reservedSMEM_offset_0_alias:
	.zero		0
	.zero		64


//--------------------- .nv.constant0.compute     --------------------------
	.section	.nv.constant0.compute,"a",@progbits
	.sectionflags	@""
	.align	4
.nv.constant0.compute:
	.zero		904


//--------------------- SYMBOLS --------------------------

	.type		.nv.reservedSmem.offset0,@object
	.size		.nv.reservedSmem.offset0,0x4
